//
// Generated by NVIDIA NVVM Compiler
//
// Compiler Build ID: CL-36424714
// Cuda compilation tools, release 13.0, V13.0.88
// Based on NVVM 20.0.0
//

.version 9.0
.target sm_100
.address_size 64

	// .globl	_Z10prefixScanPfS_i
.extern .func __assertfail
(
	.param .b64 __assertfail_param_0,
	.param .b64 __assertfail_param_1,
	.param .b32 __assertfail_param_2,
	.param .b64 __assertfail_param_3,
	.param .b64 __assertfail_param_4
)
;
.global .align 1 .b8 __unnamed_1[39] = {118, 111, 105, 100, 32, 112, 114, 101, 102, 105, 120, 83, 99, 97, 110, 40, 102, 108, 111, 97, 116, 32, 42, 44, 32, 102, 108, 111, 97, 116, 32, 42, 44, 32, 105, 110, 116, 41};
.global .align 1 .b8 $str[26] = {40, 110, 32, 38, 32, 40, 110, 45, 49, 41, 41, 32, 61, 61, 32, 48, 32, 38, 38, 32, 110, 32, 62, 32, 48};
.global .align 1 .b8 $str$1[27] = {47, 116, 109, 112, 47, 115, 97, 115, 115, 95, 99, 117, 95, 50, 108, 103, 107, 119, 114, 49, 97, 47, 107, 46, 99, 117};
.extern .shared .align 16 .b8 sharedMem[];

.visible .entry _Z10prefixScanPfS_i(
	.param .u64 .ptr .align 1 _Z10prefixScanPfS_i_param_0,
	.param .u64 .ptr .align 1 _Z10prefixScanPfS_i_param_1,
	.param .u32 _Z10prefixScanPfS_i_param_2
)
{
	.reg .pred 	%p<18>;
	.reg .b32 	%r<36>;
	.reg .b32 	%f<9>;
	.reg .b64 	%rd<15>;

	ld.param.u64 	%rd1, [_Z10prefixScanPfS_i_param_0];
	ld.param.u64 	%rd2, [_Z10prefixScanPfS_i_param_1];
	ld.param.u32 	%r10, [_Z10prefixScanPfS_i_param_2];
	mov.u32 	%r1, %tid.x;
	add.s32 	%r11, %r10, -1;
	and.b32  	%r12, %r10, %r11;
	setp.eq.s32 	%p1, %r12, 0;
	setp.gt.s32 	%p2, %r10, 0;
	and.pred  	%p3, %p2, %p1;
	@%p3 bra 	$L__BB0_2;
	mov.u64 	%rd3, $str;
	cvta.global.u64 	%rd4, %rd3;
	mov.u64 	%rd5, $str$1;
	cvta.global.u64 	%rd6, %rd5;
	mov.u64 	%rd7, __unnamed_1;
	cvta.global.u64 	%rd8, %rd7;
	{ // callseq 0, 0
	.param .b64 param0;
	st.param.b64 	[param0], %rd4;
	.param .b64 param1;
	st.param.b64 	[param1], %rd6;
	.param .b32 param2;
	st.param.b32 	[param2], 10;
	.param .b64 param3;
	st.param.b64 	[param3], %rd8;
	.param .b64 param4;
	st.param.b64 	[param4], 1;
	call.uni 
	__assertfail, 
	(
	param0, 
	param1, 
	param2, 
	param3, 
	param4
	);
	} // callseq 0
$L__BB0_2:
	setp.ge.s32 	%p4, %r1, %r10;
	shl.b32 	%r13, %r1, 2;
	mov.u32 	%r14, sharedMem;
	add.s32 	%r2, %r14, %r13;
	@%p4 bra 	$L__BB0_4;
	cvta.to.global.u64 	%rd9, %rd1;
	mul.wide.u32 	%rd10, %r1, 4;
	add.s64 	%rd11, %rd9, %rd10;
	ld.global.f32 	%f1, [%rd11];
	st.shared.f32 	[%r2], %f1;
$L__BB0_4:
	setp.lt.s32 	%p5, %r10, 2;
	@%p5 bra 	$L__BB0_10;
	add.s32 	%r3, %r1, 1;
	mov.b32 	%r34, 1;
	mov.b32 	%r33, 2;
$L__BB0_6:
	mov.u32 	%r5, %r34;
	mov.u32 	%r34, %r33;
	setp.ge.s32 	%p6, %r1, %r10;
	setp.lt.u32 	%p7, %r1, %r5;
	or.pred  	%p8, %p6, %p7;
	@%p8 bra 	$L__BB0_9;
	add.s32 	%r17, %r34, -1;
	and.b32  	%r18, %r17, %r3;
	setp.ne.s32 	%p9, %r18, 0;
	@%p9 bra 	$L__BB0_9;
	sub.s32 	%r19, %r1, %r5;
	shl.b32 	%r20, %r19, 2;
	add.s32 	%r22, %r14, %r20;
	ld.shared.f32 	%f2, [%r22];
	ld.shared.f32 	%f3, [%r2];
	add.f32 	%f4, %f2, %f3;
	st.shared.f32 	[%r2], %f4;
$L__BB0_9:
	bar.sync 	0;
	shl.b32 	%r33, %r34, 1;
	setp.le.s32 	%p10, %r33, %r10;
	@%p10 bra 	$L__BB0_6;
$L__BB0_10:
	shl.b32 	%r23, %r10, 2;
	add.s32 	%r25, %r14, %r23;
	mov.b32 	%r26, 0;
	st.shared.u32 	[%r25+-4], %r26;
	setp.lt.s32 	%p11, %r10, 2;
	@%p11 bra 	$L__BB0_16;
	add.s32 	%r7, %r1, 1;
	mov.u32 	%r35, %r10;
$L__BB0_12:
	mov.u32 	%r8, %r35;
	setp.ge.s32 	%p12, %r1, %r10;
	shr.u32 	%r35, %r8, 1;
	setp.lt.u32 	%p13, %r1, %r35;
	or.pred  	%p14, %p12, %p13;
	@%p14 bra 	$L__BB0_15;
	and.b32  	%r27, %r8, 2147483646;
	rem.u32 	%r28, %r7, %r27;
	setp.ne.s32 	%p15, %r28, 0;
	@%p15 bra 	$L__BB0_15;
	sub.s32 	%r29, %r1, %r35;
	shl.b32 	%r30, %r29, 2;
	add.s32 	%r32, %r14, %r30;
	ld.shared.f32 	%f5, [%r32];
	ld.shared.f32 	%f6, [%r2];
	st.shared.f32 	[%r32], %f6;
	add.f32 	%f7, %f5, %f6;
	st.shared.f32 	[%r2], %f7;
$L__BB0_15:
	bar.sync 	0;
	setp.gt.u32 	%p16, %r8, 3;
	@%p16 bra 	$L__BB0_12;
$L__BB0_16:
	setp.ge.s32 	%p17, %r1, %r10;
	@%p17 bra 	$L__BB0_18;
	ld.shared.f32 	%f8, [%r2];
	cvta.to.global.u64 	%rd12, %rd2;
	mul.wide.u32 	%rd13, %r1, 4;
	add.s64 	%rd14, %rd12, %rd13;
	st.global.f32 	[%rd14], %f8;
$L__BB0_18:
	ret;

}


// ===== COMPILED SASS (sm_100) =====

	.target	sm_100

	.elftype	@"ET_EXEC"


//--------------------- .note.nv.tkinfo           --------------------------
	.section	.note.nv.tkinfo,"",@"SHT_NOTE"
	.sectionflags	@"SHF_NOTE_NV_TKINFO"
	.tkinfo
        /*0018*/ 	.word	0x00000002
        /*0030*/ 	.string	""
        /*0030*/ 	.string	"ptxas"
        /*0030*/ 	.string	"Cuda compilation tools, release 13.0, V13.0.88"
        /*0030*/ 	.string	"Build cuda_13.0.r13.0/compiler.36424714_0"
        /*0030*/ 	.string	"-arch sm_100 -m 64 "



//--------------------- .note.nv.cuinfo           --------------------------
	.section	.note.nv.cuinfo,"",@"SHT_NOTE"
	.sectionflags	@"SHF_NOTE_NV_CUINFO"
        /*0018*/ 	.short	0x0002
        /*001a*/ 	.short	0x0064
        /*001c*/ 	.short	0x0082
	.zero		2


//--------------------- .nv.info                  --------------------------
	.section	.nv.info,"",@"SHT_CUDA_INFO"
	.align	4


	//----- nvinfo : EIATTR_REGCOUNT
	.align		4
        /*0000*/ 	.byte	0x04, 0x2f
        /*0002*/ 	.short	(.L_4 - .L_3)
	.align		4
.L_3:
        /*0004*/ 	.word	index@(_Z10prefixScanPfS_i)
        /*0008*/ 	.word	0x00000018


	//----- nvinfo : EIATTR_FRAME_SIZE
	.align		4
.L_4:
        /*000c*/ 	.byte	0x04, 0x11
        /*000e*/ 	.short	(.L_6 - .L_5)
	.align		4
.L_5:
        /*0010*/ 	.word	index@(_Z10prefixScanPfS_i)
        /*0014*/ 	.word	0x00000000


	//----- nvinfo : EIATTR_MIN_STACK_SIZE
	.align		4
.L_6:
        /*0018*/ 	.byte	0x04, 0x12
        /*001a*/ 	.short	(.L_8 - .L_7)
	.align		4
.L_7:
        /*001c*/ 	.word	index@(_Z10prefixScanPfS_i)
        /*0020*/ 	.word	0x00000000
.L_8:


//--------------------- .nv.compat                --------------------------
	.section	.nv.compat,"",@"SHT_CUDA_COMPAT_INFO"
	.align	4
        /*0000*/ 	.byte	0x02, 0x09, 0x00, 0x00, 0x02, 0x02, 0x01, 0x00, 0x02, 0x05, 0x05, 0x00, 0x03, 0x07, 0x01, 0x01
        /*0010*/ 	.byte	0x02, 0x03, 0x00, 0x00, 0x02, 0x06, 0x01, 0x00, 0x04, 0x0b, 0x08, 0x00, 0x09, 0x00, 0x00, 0x00
        /*0020*/ 	.byte	0x00, 0x00, 0x00, 0x00


//--------------------- .nv.info._Z10prefixScanPfS_i --------------------------
	.section	.nv.info._Z10prefixScanPfS_i,"",@"SHT_CUDA_INFO"
	.sectionflags	@""
	.align	4


	//----- nvinfo : EIATTR_CUDA_API_VERSION
	.align		4
        /*0000*/ 	.byte	0x04, 0x37
        /*0002*/ 	.short	(.L_10 - .L_9)
.L_9:
        /*0004*/ 	.word	0x00000082


	//----- nvinfo : EIATTR_KPARAM_INFO
	.align		4
.L_10:
        /*0008*/ 	.byte	0x04, 0x17
        /*000a*/ 	.short	(.L_12 - .L_11)
.L_11:
        /*000c*/ 	.word	0x00000000
        /*0010*/ 	.short	0x0002
        /*0012*/ 	.short	0x0010
        /*0014*/ 	.byte	0x00, 0xf0, 0x11, 0x00


	//----- nvinfo : EIATTR_KPARAM_INFO
	.align		4
.L_12:
        /*0018*/ 	.byte	0x04, 0x17
        /*001a*/ 	.short	(.L_14 - .L_13)
.L_13:
        /*001c*/ 	.word	0x00000000
        /*0020*/ 	.short	0x0001
        /*0022*/ 	.short	0x0008
        /*0024*/ 	.byte	0x00, 0xf5, 0x21, 0x00


	//----- nvinfo : EIATTR_KPARAM_INFO
	.align		4
.L_14:
        /*0028*/ 	.byte	0x04, 0x17
        /*002a*/ 	.short	(.L_16 - .L_15)
.L_15:
        /*002c*/ 	.word	0x00000000
        /*0030*/ 	.short	0x0000
        /*0032*/ 	.short	0x0000
        /*0034*/ 	.byte	0x00, 0xf5, 0x21, 0x00


	//----- nvinfo : EIATTR_SPARSE_MMA_MASK
	.align		4
.L_16:
        /*0038*/ 	.byte	0x03, 0x50
        /*003a*/ 	.short	0x0000


	//----- nvinfo : EIATTR_MAXREG_COUNT
	.align		4
        /*003c*/ 	.byte	0x03, 0x1b
        /*003e*/ 	.short	0x00ff


	//----- nvinfo : EIATTR_NUM_BARRIERS
	.align		4
        /*0040*/ 	.byte	0x02, 0x4c
        /*0042*/ 	.byte	0x01
	.zero		1


	//----- nvinfo : EIATTR_EXTERNS
	.align		4
        /*0044*/ 	.byte	0x04, 0x0f
        /*0046*/ 	.short	(.L_18 - .L_17)


	//   ....[0]....
	.align		4
.L_17:
        /*0048*/ 	.word	index@(__assertfail)


	//----- nvinfo : EIATTR_MERCURY_ISA_VERSION
	.align		4
.L_18:
        /*004c*/ 	.byte	0x03, 0x5f
        /*004e*/ 	.short	0x0101


	//----- nvinfo : EIATTR_VRC_CTA_INIT_COUNT
	.align		4
        /*0050*/ 	.byte	0x02, 0x4a
	.zero		1
	.zero		1


	//----- nvinfo : EIATTR_SYSCALL_OFFSETS
	.align		4
        /*0054*/ 	.byte	0x04, 0x46
        /*0056*/ 	.short	(.L_20 - .L_19)


	//   ....[0]....
.L_19:
        /*0058*/ 	.word	0x00000160


	//----- nvinfo : EIATTR_EXIT_INSTR_OFFSETS
	.align		4
.L_20:
        /*005c*/ 	.byte	0x04, 0x1c
        /*005e*/ 	.short	(.L_22 - .L_21)


	//   ....[0]....
.L_21:
        /*0060*/ 	.word	0x00000670


	//   ....[1]....
        /*0064*/ 	.word	0x000006e0


	//----- nvinfo : EIATTR_CRS_STACK_SIZE
	.align		4
.L_22:
        /*0068*/ 	.byte	0x04, 0x1e
        /*006a*/ 	.short	(.L_24 - .L_23)
.L_23:
        /*006c*/ 	.word	0x00000000


	//----- nvinfo : EIATTR_CBANK_PARAM_SIZE
	.align		4
.L_24:
        /*0070*/ 	.byte	0x03, 0x19
        /*0072*/ 	.short	0x0014


	//----- nvinfo : EIATTR_PARAM_CBANK
	.align		4
        /*0074*/ 	.byte	0x04, 0x0a
        /*0076*/ 	.short	(.L_26 - .L_25)
	.align		4
.L_25:
        /*0078*/ 	.word	index@(.nv.constant0._Z10prefixScanPfS_i)
        /*007c*/ 	.short	0x0380
        /*007e*/ 	.short	0x0014


	//----- nvinfo : EIATTR_SW_WAR
	.align		4
.L_26:
        /*0080*/ 	.byte	0x04, 0x36
        /*0082*/ 	.short	(.L_28 - .L_27)
.L_27:
        /*0084*/ 	.word	0x00000008
.L_28:


//--------------------- .nv.callgraph             --------------------------
	.section	.nv.callgraph,"",@"SHT_CUDA_CALLGRAPH"
	.align	4
	.sectionentsize	8
	.align		4
        /*0000*/ 	.word	0x00000000
	.align		4
        /*0004*/ 	.word	0xffffffff
	.align		4
        /*0008*/ 	.word	index@(_Z10prefixScanPfS_i)
	.align		4
        /*000c*/ 	.word	index@(__assertfail)
	.align		4
        /*0010*/ 	.word	0x00000000
	.align		4
        /*0014*/ 	.word	0xfffffffe
	.align		4
        /*0018*/ 	.word	0x00000000
	.align		4
        /*001c*/ 	.word	0xfffffffd
	.align		4
        /*0020*/ 	.word	0x00000000
	.align		4
        /*0024*/ 	.word	0xfffffffc


//--------------------- .nv.constant4             --------------------------
	.section	.nv.constant4,"a",@progbits
	.align	8
	.align		8
.nv.constant4:
        /*0000*/ 	.dword	__assertfail
	.align		8
        /*0008*/ 	.dword	__unnamed_1
	.align		8
        /*0010*/ 	.dword	$str
	.align		8
        /*0018*/ 	.dword	$str$1


//--------------------- .text._Z10prefixScanPfS_i --------------------------
	.section	.text._Z10prefixScanPfS_i,"ax",@progbits
	.align	128
        .global         _Z10prefixScanPfS_i
        .type           _Z10prefixScanPfS_i,@function
        .size           _Z10prefixScanPfS_i,(.L_x_7 - _Z10prefixScanPfS_i)
        .other          _Z10prefixScanPfS_i,@"STO_CUDA_ENTRY STV_DEFAULT"
_Z10prefixScanPfS_i:
.text._Z10prefixScanPfS_i:
[----:B------:R-:W0:Y:S08]  /*0000*/  LDC R1, c[0x0][0x37c] ;  /* 0x0000df00ff017b82 */ /* 0x000e300000000800 */
[----:B------:R-:W1:Y:S01]  /*0010*/  LDC R3, c[0x0][0x390] ;  /* 0x0000e400ff037b82 */ /* 0x000e620000000800 */
[----:B------:R-:W2:Y:S01]  /*0020*/  S2R R16, SR_TID.X ;  /* 0x0000000000107919 */ /* 0x000ea20000002100 */
[C---:B-1----:R-:W-:Y:S01]  /*0030*/  VIADD R0, R3.reuse, 0xffffffff ;  /* 0xffffffff03007836 */ /* 0x042fe20000000000 */
[----:B------:R-:W-:-:S04]  /*0040*/  ISETP.GT.AND P1, PT, R3, RZ, PT ;  /* 0x000000ff0300720c */ /* 0x000fc80003f24270 */
[----:B------:R-:W-:-:S13]  /*0050*/  LOP3.LUT P0, RZ, R0, R3, RZ, 0xc0, !PT ;  /* 0x0000000300ff7212 */ /* 0x000fda000780c0ff */
[----:B0-2---:R-:W-:Y:S05]  /*0060*/  @!P0 BRA P1, `(.L_x_0) ;  /* 0x0000000000408947 */ /* 0x005fea0000800000 */
[----:B------:R-:W-:Y:S01]  /*0070*/  MOV R0, 0x0 ;  /* 0x0000000000007802 */ /* 0x000fe20000000f00 */
[----:B------:R-:W0:Y:S01]  /*0080*/  LDCU.64 UR4, c[0x4][0x10] ;  /* 0x01000200ff0477ac */ /* 0x000e220008000a00 */
[----:B------:R-:W-:Y:S02]  /*0090*/  HFMA2 R13, -RZ, RZ, 0, 0 ;  /* 0x00000000ff0d7431 */ /* 0x000fe400000001ff */
[----:B------:R-:W-:Y:S01]  /*00a0*/  IMAD.MOV.U32 R8, RZ, RZ, 0xa ;  /* 0x0000000aff087424 */ /* 0x000fe200078e00ff */
[----:B------:R1:W2:Y:S01]  /*00b0*/  LDC.64 R2, c[0x4][R0] ;  /* 0x0100000000027b82 */ /* 0x0002a20000000a00 */
[----:B------:R-:W3:Y:S01]  /*00c0*/  LDCU.64 UR6, c[0x4][0x18] ;  /* 0x01000300ff0677ac */ /* 0x000ee20008000a00 */
[----:B------:R-:W-:Y:S01]  /*00d0*/  IMAD.MOV.U32 R12, RZ, RZ, 0x1 ;  /* 0x00000001ff0c7424 */ /* 0x000fe200078e00ff */
[----:B------:R-:W4:Y:S01]  /*00e0*/  LDCU.64 UR8, c[0x4][0x8] ;  /* 0x01000100ff0877ac */ /* 0x000f220008000a00 */
[----:B0-----:R-:W-:Y:S02]  /*00f0*/  IMAD.U32 R4, RZ, RZ, UR4 ;  /* 0x00000004ff047e24 */ /* 0x001fe4000f8e00ff */
[----:B------:R-:W-:-:S02]  /*0100*/  IMAD.U32 R5, RZ, RZ, UR5 ;  /* 0x00000005ff057e24 */ /* 0x000fc4000f8e00ff */
[----:B---3--:R-:W-:Y:S01]  /*0110*/  IMAD.U32 R6, RZ, RZ, UR6 ;  /* 0x00000006ff067e24 */ /* 0x008fe2000f8e00ff */
[----:B------:R-:W-:Y:S01]  /*0120*/  MOV R7, UR7 ;  /* 0x0000000700077c02 */ /* 0x000fe20008000f00 */
[----:B----4-:R-:W-:Y:S02]  /*0130*/  IMAD.U32 R10, RZ, RZ, UR8 ;  /* 0x00000008ff0a7e24 */ /* 0x010fe4000f8e00ff */
[----:B-1----:R-:W-:-:S07]  /*0140*/  IMAD.U32 R11, RZ, RZ, UR9 ;  /* 0x00000009ff0b7e24 */ /* 0x002fce000f8e00ff */
[----:B------:R-:W-:-:S07]  /*0150*/  LEPC R20, `(.L_x_0) ;  /* 0x000000001014794e */ /* 0x000fce0000000000 */
[----:B--2---:R-:W-:Y:S05]  /*0160*/  CALL.ABS.NOINC R2 ;  /* 0x0000000002007343 */ /* 0x004fea0003c00000 */
.L_x_0:
[----:B------:R-:W0:Y:S01]  /*0170*/  LDCU UR4, c[0x0][0x390] ;  /* 0x00007200ff0477ac */ /* 0x000e220008000800 */
[----:B------:R-:W1:Y:S01]  /*0180*/  LDC.64 R8, c[0x0][0x358] ;  /* 0x0000d600ff087b82 */ /* 0x000e620000000a00 */
[----:B0-----:R-:W-:-:S05]  /*0190*/  IMAD.U32 R3, RZ, RZ, UR4 ;  /* 0x00000004ff037e24 */ /* 0x001fca000f8e00ff */
[----:B------:R-:W-:-:S13]  /*01a0*/  ISETP.GE.AND P0, PT, R16, R3, PT ;  /* 0x000000031000720c */ /* 0x000fda0003f06270 */
[----:B------:R-:W0:Y:S01]  /*01b0*/  @!P0 LDC.64 R4, c[0x0][0x380] ;  /* 0x0000e000ff048b82 */ /* 0x000e220000000a00 */
[----:B-1----:R-:W-:Y:S02]  /*01c0*/  @!P0 R2UR UR4, R8 ;  /* 0x00000000080482ca */ /* 0x002fe400000e0000 */
[----:B------:R-:W-:Y:S01]  /*01d0*/  @!P0 R2UR UR5, R9 ;  /* 0x00000000090582ca */ /* 0x000fe200000e0000 */
[----:B0-----:R-:W-:-:S12]  /*01e0*/  @!P0 IMAD.WIDE.U32 R4, R16, 0x4, R4 ;  /* 0x0000000410048825 */ /* 0x001fd800078e0004 */
[----:B------:R-:W2:Y:S01]  /*01f0*/  @!P0 LDG.E R5, desc[UR4][R4.64] ;  /* 0x0000000404058981 */ /* 0x000ea2000c1e1900 */
[----:B------:R-:W-:Y:S02]  /*0200*/  MOV R0, 0x400 ;  /* 0x0000040000007802 */ /* 0x000fe40000000f00 */
[----:B------:R-:W-:Y:S01]  /*0210*/  ISETP.GE.AND P1, PT, R3, 0x2, PT ;  /* 0x000000020300780c */ /* 0x000fe20003f26270 */
[----:B------:R-:W0:Y:S02]  /*0220*/  S2R R7, SR_CgaCtaId ;  /* 0x0000000000077919 */ /* 0x000e240000008800 */
[----:B0-----:R-:W-:-:S05]  /*0230*/  LEA R0, R7, R0, 0x18 ;  /* 0x0000000007007211 */ /* 0x001fca00078ec0ff */
[----:B------:R-:W-:-:S05]  /*0240*/  IMAD R2, R16, 0x4, R0 ;  /* 0x0000000410027824 */ /* 0x000fca00078e0200 */
[----:B--2---:R0:W-:Y:S01]  /*0250*/  @!P0 STS [R2], R5 ;  /* 0x0000000502008388 */ /* 0x0041e20000000800 */
[----:B------:R-:W-:Y:S05]  /*0260*/  @!P1 BRA `(.L_x_1) ;  /* 0x0000000000549947 */ /* 0x000fea0003800000 */
[----:B------:R-:W1:Y:S01]  /*0270*/  LDC R3, c[0x0][0x390] ;  /* 0x0000e400ff037b82 */ /* 0x000e620000000800 */
[----:B------:R-:W-:Y:S01]  /*0280*/  VIADD R4, R16, 0x1 ;  /* 0x0000000110047836 */ /* 0x000fe20000000000 */
[----:B0-----:R-:W-:Y:S01]  /*0290*/  MOV R5, 0x1 ;  /* 0x0000000100057802 */ /* 0x001fe20000000f00 */
[----:B------:R-:W-:-:S07]  /*02a0*/  IMAD.MOV.U32 R6, RZ, RZ, 0x2 ;  /* 0x00000002ff067424 */ /* 0x000fce00078e00ff */
.L_x_2:
[----:B------:R-:W-:Y:S01]  /*02b0*/  VIADD R7, R6, 0xffffffff ;  /* 0xffffffff06077836 */ /* 0x000fe20000000000 */
[C---:B------:R-:W-:Y:S01]  /*02c0*/  ISETP.GE.U32.AND P1, PT, R16.reuse, R5, PT ;  /* 0x000000051000720c */ /* 0x040fe20003f26070 */
[----:B------:R-:W-:Y:S05]  /*02d0*/  WARPSYNC.ALL ;  /* 0x0000000000007948 */ /* 0x000fea0003800000 */
[----:B------:R-:W-:Y:S02]  /*02e0*/  LOP3.LUT P0, RZ, R7, R4, RZ, 0xc0, !PT ;  /* 0x0000000407ff7212 */ /* 0x000fe4000780c0ff */
[----:B-1----:R-:W-:-:S04]  /*02f0*/  ISETP.GE.OR P1, PT, R16, R3, !P1 ;  /* 0x000000031000720c */ /* 0x002fc80004f26670 */
[----:B------:R-:W-:-:S13]  /*0300*/  PLOP3.LUT P0, PT, P1, P0, PT, 0xf8, 0x8f ;  /* 0x00000000008f781c */ /* 0x000fda0000f01f70 */
[----:B------:R-:W-:Y:S01]  /*0310*/  @!P0 IMAD.IADD R5, R16, 0x1, -R5 ;  /* 0x0000000110058824 */ /* 0x000fe200078e0a05 */
[----:B------:R-:W-:Y:S04]  /*0320*/  @!P0 LDS R10, [R2] ;  /* 0x00000000020a8984 */ /* 0x000fe80000000800 */
[----:B------:R-:W-:Y:S01]  /*0330*/  @!P0 LEA R7, R5, R0, 0x2 ;  /* 0x0000000005078211 */ /* 0x000fe200078e10ff */
[----:B------:R-:W-:-:S04]  /*0340*/  IMAD.MOV.U32 R5, RZ, RZ, R6 ;  /* 0x000000ffff057224 */ /* 0x000fc800078e0006 */
[----:B------:R-:W-:Y:S01]  /*0350*/  IMAD.SHL.U32 R6, R5, 0x2, RZ ;  /* 0x0000000205067824 */ /* 0x000fe200078e00ff */
[----:B------:R-:W0:Y:S02]  /*0360*/  @!P0 LDS R7, [R7] ;  /* 0x0000000007078984 */ /* 0x000e240000000800 */
[----:B0-----:R-:W-:-:S05]  /*0370*/  @!P0 FADD R11, R7, R10 ;  /* 0x0000000a070b8221 */ /* 0x001fca0000000000 */
[----:B------:R2:W-:Y:S01]  /*0380*/  @!P0 STS [R2], R11 ;  /* 0x0000000b02008388 */ /* 0x0005e20000000800 */
[----:B------:R-:W-:Y:S01]  /*0390*/  BAR.SYNC.DEFER_BLOCKING 0x0 ;  /* 0x0000000000007b1d */ /* 0x000fe20000010000 */
[----:B------:R-:W-:-:S13]  /*03a0*/  ISETP.GT.AND P0, PT, R6, R3, PT ;  /* 0x000000030600720c */ /* 0x000fda0003f04270 */
[----:B--2---:R-:W-:Y:S05]  /*03b0*/  @!P0 BRA `(.L_x_2) ;  /* 0xfffffffc00bc8947 */ /* 0x004fea000383ffff */
.L_x_1:
[C---:B------:R-:W-:Y:S01]  /*03c0*/  IMAD R4, R3.reuse, 0x4, R0 ;  /* 0x0000000403047824 */ /* 0x040fe200078e0200 */
[----:B------:R-:W-:-:S04]  /*03d0*/  ISETP.GE.AND P0, PT, R3, 0x2, PT ;  /* 0x000000020300780c */ /* 0x000fc80003f06270 */
[----:B------:R1:W-:Y:S09]  /*03e0*/  STS [R4+-0x4], RZ ;  /* 0xfffffcff04007388 */ /* 0x0003f20000000800 */
[----:B-1----:R-:W-:Y:S05]  /*03f0*/  @!P0 BRA `(.L_x_3) ;  /* 0x0000000000988947 */ /* 0x002fea0003800000 */
[----:B------:R-:W1:Y:S01]  /*0400*/  LDC R3, c[0x0][0x390] ;  /* 0x0000e400ff037b82 */ /* 0x000e620000000800 */
[----:B------:R-:W2:Y:S01]  /*0410*/  LDCU UR4, c[0x0][0x390] ;  /* 0x00007200ff0477ac */ /* 0x000ea20008000800 */
[----:B------:R-:W-:Y:S01]  /*0420*/  IADD3 R14, PT, PT, R16, 0x1, RZ ;  /* 0x00000001100e7810 */ /* 0x000fe20007ffe0ff */
[----:B--2---:R-:W-:-:S07]  /*0430*/  IMAD.U32 R7, RZ, RZ, UR4 ;  /* 0x00000004ff077e24 */ /* 0x004fce000f8e00ff */
.L_x_5:
[--C-:B------:R-:W-:Y:S01]  /*0440*/  IMAD.MOV.U32 R12, RZ, RZ, R7.reuse ;  /* 0x000000ffff0c7224 */ /* 0x100fe200078e0007 */
[----:B------:R-:W-:-:S04]  /*0450*/  SHF.R.U32.HI R7, RZ, 0x1, R7 ;  /* 0x00000001ff077819 */ /* 0x000fc80000011607 */
[----:B------:R-:W-:-:S04]  /*0460*/  ISETP.GE.U32.AND P0, PT, R16, R7, PT ;  /* 0x000000071000720c */ /* 0x000fc80003f06070 */
[----:B-1----:R-:W-:-:S13]  /*0470*/  ISETP.GE.OR P0, PT, R16, R3, !P0 ;  /* 0x000000031000720c */ /* 0x002fda0004706670 */
[----:B--2---:R-:W-:Y:S05]  /*0480*/  @P0 BRA `(.L_x_4) ;  /* 0x0000000000640947 */ /* 0x004fea0003800000 */
[----:B------:R-:W-:-:S04]  /*0490*/  LOP3.LUT P0, R6, R12, 0x7ffffffe, RZ, 0xc0, !PT ;  /* 0x7ffffffe0c067812 */ /* 0x000fc8000780c0ff */
[----:B------:R-:W1:Y:S01]  /*04a0*/  I2F.U32.RP R10, R6 ;  /* 0x00000006000a7306 */ /* 0x000e620000209000 */
[----:B------:R-:W-:-:S07]  /*04b0*/  IADD3 R11, PT, PT, RZ, -R6, RZ ;  /* 0x80000006ff0b7210 */ /* 0x000fce0007ffe0ff */
[----:B-1----:R-:W1:Y:S02]  /*04c0*/  MUFU.RCP R10, R10 ;  /* 0x0000000a000a7308 */ /* 0x002e640000001000 */
[----:B-1----:R-:W-:-:S06]  /*04d0*/  VIADD R4, R10, 0xffffffe ;  /* 0x0ffffffe0a047836 */ /* 0x002fcc0000000000 */
[----:B0-----:R0:W1:Y:S02]  /*04e0*/  F2I.FTZ.U32.TRUNC.NTZ R5, R4 ;  /* 0x0000000400057305 */ /* 0x001064000021f000 */
[----:B0-----:R-:W-:Y:S02]  /*04f0*/  IMAD.MOV.U32 R4, RZ, RZ, RZ ;  /* 0x000000ffff047224 */ /* 0x001fe400078e00ff */
[----:B-1----:R-:W-:-:S04]  /*0500*/  IMAD R11, R11, R5, RZ ;  /* 0x000000050b0b7224 */ /* 0x002fc800078e02ff */
[----:B------:R-:W-:-:S06]  /*0510*/  IMAD.HI.U32 R5, R5, R11, R4 ;  /* 0x0000000b05057227 */ /* 0x000fcc00078e0004 */
[----:B------:R-:W-:-:S04]  /*0520*/  IMAD.HI.U32 R5, R5, R14, RZ ;  /* 0x0000000e05057227 */ /* 0x000fc800078e00ff */
[----:B------:R-:W-:-:S04]  /*0530*/  IMAD.MOV R5, RZ, RZ, -R5 ;  /* 0x000000ffff057224 */ /* 0x000fc800078e0a05 */
[----:B------:R-:W-:-:S05]  /*0540*/  IMAD R5, R6, R5, R14 ;  /* 0x0000000506057224 */ /* 0x000fca00078e020e */
[----:B------:R-:W-:-:S13]  /*0550*/  ISETP.GE.U32.AND P1, PT, R5, R6, PT ;  /* 0x000000060500720c */ /* 0x000fda0003f26070 */
[----:B------:R-:W-:-:S05]  /*0560*/  @P1 IMAD.IADD R5, R5, 0x1, -R6 ;  /* 0x0000000105051824 */ /* 0x000fca00078e0a06 */
[----:B------:R-:W-:-:S13]  /*0570*/  ISETP.GE.U32.AND P1, PT, R5, R6, PT ;  /* 0x000000060500720c */ /* 0x000fda0003f26070 */
[----:B------:R-:W-:Y:S02]  /*0580*/  @P1 IADD3 R5, PT, PT, -R6, R5, RZ ;  /* 0x0000000506051210 */ /* 0x000fe40007ffe1ff */
[----:B------:R-:W-:-:S04]  /*0590*/  @!P0 LOP3.LUT R5, RZ, R6, RZ, 0x33, !PT ;  /* 0x00000006ff058212 */ /* 0x000fc800078e33ff */
[----:B------:R-:W-:-:S13]  /*05a0*/  ISETP.NE.AND P0, PT, R5, RZ, PT ;  /* 0x000000ff0500720c */ /* 0x000fda0003f05270 */
[----:B------:R-:W-:Y:S01]  /*05b0*/  @!P0 IMAD.IADD R5, R16, 0x1, -R7 ;  /* 0x0000000110058824 */ /* 0x000fe200078e0a07 */
[----:B------:R-:W0:Y:S03]  /*05c0*/  @!P0 LDS R6, [R2] ;  /* 0x0000000002068984 */ /* 0x000e260000000800 */
[----:B------:R-:W-:-:S05]  /*05d0*/  @!P0 IMAD R5, R5, 0x4, R0 ;  /* 0x0000000405058824 */ /* 0x000fca00078e0200 */
[----:B------:R-:W1:Y:S04]  /*05e0*/  @!P0 LDS R4, [R5] ;  /* 0x0000000005048984 */ /* 0x000e680000000800 */
[----:B0-----:R2:W-:Y:S01]  /*05f0*/  @!P0 STS [R5], R6 ;  /* 0x0000000605008388 */ /* 0x0015e20000000800 */
[----:B-1----:R-:W-:-:S05]  /*0600*/  @!P0 FADD R11, R4, R6 ;  /* 0x00000006040b8221 */ /* 0x002fca0000000000 */
[----:B------:R2:W-:Y:S02]  /*0610*/  @!P0 STS [R2], R11 ;  /* 0x0000000b02008388 */ /* 0x0005e40000000800 */
.L_x_4:
[----:B------:R-:W-:Y:S01]  /*0620*/  ISETP.GT.U32.AND P0, PT, R12, 0x3, PT ;  /* 0x000000030c00780c */ /* 0x000fe20003f04070 */
[----:B------:R-:W-:Y:S05]  /*0630*/  WARPSYNC.ALL ;  /* 0x0000000000007948 */ /* 0x000fea0003800000 */
[----:B------:R-:W-:Y:S07]  /*0640*/  BAR.SYNC.DEFER_BLOCKING 0x0 ;  /* 0x0000000000007b1d */ /* 0x000fee0000010000 */
[----:B------:R-:W-:Y:S05]  /*0650*/  @P0 BRA `(.L_x_5) ;  /* 0xfffffffc00780947 */ /* 0x000fea000383ffff */
.L_x_3:
[----:B------:R-:W-:-:S13]  /*0660*/  ISETP.GE.AND P0, PT, R16, R3, PT ;  /* 0x000000031000720c */ /* 0x000fda0003f06270 */
[----:B------:R-:W-:Y:S05]  /*0670*/  @P0 EXIT ;  /* 0x000000000000094d */ /* 0x000fea0003800000 */
[----:B------:R-:W1:Y:S01]  /*0680*/  LDS R3, [R2] ;  /* 0x0000000002037984 */ /* 0x000e620000000800 */
[----:B0-2---:R-:W0:Y:S01]  /*0690*/  LDC.64 R4, c[0x0][0x388] ;  /* 0x0000e200ff047b82 */ /* 0x005e220000000a00 */
[----:B------:R-:W-:Y:S02]  /*06a0*/  R2UR UR4, R8 ;  /* 0x00000000080472ca */ /* 0x000fe400000e0000 */
[----:B------:R-:W-:Y:S01]  /*06b0*/  R2UR UR5, R9 ;  /* 0x00000000090572ca */ /* 0x000fe200000e0000 */
[----:B0-----:R-:W-:-:S12]  /*06c0*/  IMAD.WIDE.U32 R16, R16, 0x4, R4 ;  /* 0x0000000410107825 */ /* 0x001fd800078e0004 */
[----:B-1----:R-:W-:Y:S01]  /*06d0*/  STG.E desc[UR4][R16.64], R3 ;  /* 0x0000000310007986 */ /* 0x002fe2000c101904 */
[----:B------:R-:W-:Y:S05]  /*06e0*/  EXIT ;  /* 0x000000000000794d */ /* 0x000fea0003800000 */
.L_x_6:
[----:B------:R-:W-:-:S00]  /*06f0*/  BRA `(.L_x_6) ;  /* 0xfffffffc00fc7947 */ /* 0x000fc0000383ffff */
[----:B------:R-:W-:-:S00]  /*0700*/  NOP ;  /* 0x0000000000007918 */ /* 0x000fc00000000000 */
[----:B------:R-:W-:-:S00]  /*0710*/  NOP ;  /* 0x0000000000007918 */ /* 0x000fc00000000000 */
[----:B------:R-:W-:-:S00]  /*0720*/  NOP ;  /* 0x0000000000007918 */ /* 0x000fc00000000000 */
[----:B------:R-:W-:-:S00]  /*0730*/  NOP ;  /* 0x0000000000007918 */ /* 0x000fc00000000000 */
[----:B------:R-:W-:-:S00]  /*0740*/  NOP ;  /* 0x0000000000007918 */ /* 0x000fc00000000000 */
[----:B------:R-:W-:-:S00]  /*0750*/  NOP ;  /* 0x0000000000007918 */ /* 0x000fc00000000000 */
[----:B------:R-:W-:-:S00]  /*0760*/  NOP ;  /* 0x0000000000007918 */ /* 0x000fc00000000000 */
[----:B------:R-:W-:-:S00]  /*0770*/  NOP ;  /* 0x0000000000007918 */ /* 0x000fc00000000000 */
.L_x_7:


//--------------------- .nv.global.init           --------------------------
	.section	.nv.global.init,"aw",@progbits
.nv.global.init:
	.type		$str,@object
	.size		$str,($str$1 - $str)
$str:
        /*0000*/ 	.byte	0x28, 0x6e, 0x20, 0x26, 0x20, 0x28, 0x6e, 0x2d, 0x31, 0x29, 0x29, 0x20, 0x3d, 0x3d, 0x20, 0x30
        /*0010*/ 	.byte	0x20, 0x26, 0x26, 0x20, 0x6e, 0x20, 0x3e, 0x20, 0x30, 0x00
	.type		$str$1,@object
	.size		$str$1,(__unnamed_1 - $str$1)
$str$1:
        /*001a*/ 	.byte	0x2f, 0x74, 0x6d, 0x70, 0x2f, 0x73, 0x61, 0x73, 0x73, 0x5f, 0x63, 0x75, 0x5f, 0x32, 0x6c, 0x67
        /*002a*/ 	.byte	0x6b, 0x77, 0x72, 0x31, 0x61, 0x2f, 0x6b, 0x2e, 0x63, 0x75, 0x00
	.type		__unnamed_1,@object
	.size		__unnamed_1,(.L_0 - __unnamed_1)
__unnamed_1:
        /*0035*/ 	.byte	0x76, 0x6f, 0x69, 0x64, 0x20, 0x70, 0x72, 0x65, 0x66, 0x69, 0x78, 0x53, 0x63, 0x61, 0x6e, 0x28
        /*0045*/ 	.byte	0x66, 0x6c, 0x6f, 0x61, 0x74, 0x20, 0x2a, 0x2c, 0x20, 0x66, 0x6c, 0x6f, 0x61, 0x74, 0x20, 0x2a
        /*0055*/ 	.byte	0x2c, 0x20, 0x69, 0x6e, 0x74, 0x29, 0x00
.L_0:


//--------------------- .nv.shared._Z10prefixScanPfS_i --------------------------
	.section	.nv.shared._Z10prefixScanPfS_i,"aw",@nobits
	.sectionflags	@""
	.align	16
	.zero		1024


//--------------------- .nv.shared.reserved.0     --------------------------
	.section	.nv.shared.reserved.0,"aw",@nobits
	.weak		__nv_reservedSMEM_offset_0_alias
	.size		__nv_reservedSMEM_offset_0_alias, 0, 64
	.other		__nv_reservedSMEM_offset_0_alias,@"STO_CUDA_RESERVED_SHARED STV_DEFAULT"
__nv_reservedSMEM_offset_0_alias:
	.zero		0
	.zero		64


//--------------------- .nv.constant0._Z10prefixScanPfS_i --------------------------
	.section	.nv.constant0._Z10prefixScanPfS_i,"a",@progbits
	.sectionflags	@""
	.align	4
.nv.constant0._Z10prefixScanPfS_i:
	.zero		916


//--------------------- SYMBOLS --------------------------

	.type		.nv.reservedSmem.offset0,@object
	.size		.nv.reservedSmem.offset0,0x4
	.type		.nv.reservedSmem.cap,@object
	.size		.nv.reservedSmem.cap,0x4
	.type		__assertfail,@function
